//
// Generated by NVIDIA NVVM Compiler
//
// Compiler Build ID: CL-36424714
// Cuda compilation tools, release 13.0, V13.0.88
// Based on NVVM 20.0.0
//

.version 9.0
.target sm_100
.address_size 64

	// .globl	_Z20cachePollutionKernelIL8LoadType0EEvPfPKfS1_iii

.visible .entry _Z20cachePollutionKernelIL8LoadType0EEvPfPKfS1_iii(
	.param .u64 .ptr .align 1 _Z20cachePollutionKernelIL8LoadType0EEvPfPKfS1_iii_param_0,
	.param .u64 .ptr .align 1 _Z20cachePollutionKernelIL8LoadType0EEvPfPKfS1_iii_param_1,
	.param .u64 .ptr .align 1 _Z20cachePollutionKernelIL8LoadType0EEvPfPKfS1_iii_param_2,
	.param .u32 _Z20cachePollutionKernelIL8LoadType0EEvPfPKfS1_iii_param_3,
	.param .u32 _Z20cachePollutionKernelIL8LoadType0EEvPfPKfS1_iii_param_4,
	.param .u32 _Z20cachePollutionKernelIL8LoadType0EEvPfPKfS1_iii_param_5
)
{
	.reg .pred 	%p<10>;
	.reg .b32 	%r<27>;
	.reg .b32 	%f<25>;
	.reg .b64 	%rd<15>;

	ld.param.u64 	%rd5, [_Z20cachePollutionKernelIL8LoadType0EEvPfPKfS1_iii_param_0];
	ld.param.u64 	%rd3, [_Z20cachePollutionKernelIL8LoadType0EEvPfPKfS1_iii_param_1];
	ld.param.u64 	%rd4, [_Z20cachePollutionKernelIL8LoadType0EEvPfPKfS1_iii_param_2];
	ld.param.u32 	%r14, [_Z20cachePollutionKernelIL8LoadType0EEvPfPKfS1_iii_param_3];
	ld.param.u32 	%r15, [_Z20cachePollutionKernelIL8LoadType0EEvPfPKfS1_iii_param_4];
	ld.param.u32 	%r16, [_Z20cachePollutionKernelIL8LoadType0EEvPfPKfS1_iii_param_5];
	cvta.to.global.u64 	%rd1, %rd5;
	mov.u32 	%r17, %ctaid.x;
	mov.u32 	%r1, %ntid.x;
	mov.u32 	%r18, %tid.x;
	mad.lo.s32 	%r2, %r17, %r1, %r18;
	setp.ge.s32 	%p1, %r2, %r14;
	mov.f32 	%f20, 0f00000000;
	@%p1 bra 	$L__BB0_3;
	mov.u32 	%r19, %nctaid.x;
	mul.lo.s32 	%r3, %r1, %r19;
	mov.f32 	%f20, 0f00000000;
	mov.u32 	%r23, %r2;
$L__BB0_2:
	mul.wide.s32 	%rd6, %r23, 4;
	add.s64 	%rd7, %rd1, %rd6;
	ld.global.f32 	%f14, [%rd7];
	add.f32 	%f20, %f20, %f14;
	add.s32 	%r23, %r23, %r3;
	setp.lt.s32 	%p2, %r23, %r14;
	@%p2 bra 	$L__BB0_2;
$L__BB0_3:
	setp.ge.s32 	%p3, %r2, %r15;
	@%p3 bra 	$L__BB0_6;
	mov.u32 	%r20, %nctaid.x;
	mul.lo.s32 	%r4, %r1, %r20;
	cvta.to.global.u64 	%rd2, %rd3;
	mov.u32 	%r24, %r2;
$L__BB0_5:
	mul.wide.s32 	%rd8, %r24, 4;
	add.s64 	%rd9, %rd2, %rd8;
	ld.global.f32 	%f15, [%rd9];
	fma.rn.f32 	%f20, %f15, 0f38D1B717, %f20;
	add.s32 	%r24, %r24, %r4;
	setp.lt.s32 	%p4, %r24, %r15;
	@%p4 bra 	$L__BB0_5;
$L__BB0_6:
	setp.lt.s32 	%p5, %r16, 1;
	@%p5 bra 	$L__BB0_12;
	mov.u32 	%r22, %nctaid.x;
	mul.lo.s32 	%r7, %r1, %r22;
	mov.b32 	%r25, 0;
$L__BB0_8:
	setp.ge.s32 	%p6, %r2, %r14;
	@%p6 bra 	$L__BB0_11;
	mov.u32 	%r26, %r2;
$L__BB0_10:
	mul.wide.s32 	%rd10, %r26, 4;
	add.s64 	%rd11, %rd1, %rd10;
	ld.global.f32 	%f16, [%rd11];
	fma.rn.f32 	%f20, %f16, 0f3F8147AE, %f20;
	add.s32 	%r26, %r26, %r7;
	setp.lt.s32 	%p7, %r26, %r14;
	@%p7 bra 	$L__BB0_10;
$L__BB0_11:
	add.s32 	%r25, %r25, 1;
	setp.ne.s32 	%p8, %r25, %r16;
	@%p8 bra 	$L__BB0_8;
$L__BB0_12:
	setp.ge.s32 	%p9, %r2, %r14;
	@%p9 bra 	$L__BB0_14;
	cvta.to.global.u64 	%rd12, %rd4;
	mul.wide.s32 	%rd13, %r2, 4;
	add.s64 	%rd14, %rd12, %rd13;
	st.global.f32 	[%rd14], %f20;
$L__BB0_14:
	ret;

}
	// .globl	_Z20cachePollutionKernelIL8LoadType1EEvPfPKfS1_iii
.visible .entry _Z20cachePollutionKernelIL8LoadType1EEvPfPKfS1_iii(
	.param .u64 .ptr .align 1 _Z20cachePollutionKernelIL8LoadType1EEvPfPKfS1_iii_param_0,
	.param .u64 .ptr .align 1 _Z20cachePollutionKernelIL8LoadType1EEvPfPKfS1_iii_param_1,
	.param .u64 .ptr .align 1 _Z20cachePollutionKernelIL8LoadType1EEvPfPKfS1_iii_param_2,
	.param .u32 _Z20cachePollutionKernelIL8LoadType1EEvPfPKfS1_iii_param_3,
	.param .u32 _Z20cachePollutionKernelIL8LoadType1EEvPfPKfS1_iii_param_4,
	.param .u32 _Z20cachePollutionKernelIL8LoadType1EEvPfPKfS1_iii_param_5
)
{
	.reg .pred 	%p<10>;
	.reg .b32 	%r<27>;
	.reg .b32 	%f<25>;
	.reg .b64 	%rd<14>;

	ld.param.u64 	%rd4, [_Z20cachePollutionKernelIL8LoadType1EEvPfPKfS1_iii_param_0];
	ld.param.u64 	%rd2, [_Z20cachePollutionKernelIL8LoadType1EEvPfPKfS1_iii_param_1];
	ld.param.u64 	%rd3, [_Z20cachePollutionKernelIL8LoadType1EEvPfPKfS1_iii_param_2];
	ld.param.u32 	%r14, [_Z20cachePollutionKernelIL8LoadType1EEvPfPKfS1_iii_param_3];
	ld.param.u32 	%r15, [_Z20cachePollutionKernelIL8LoadType1EEvPfPKfS1_iii_param_4];
	ld.param.u32 	%r16, [_Z20cachePollutionKernelIL8LoadType1EEvPfPKfS1_iii_param_5];
	cvta.to.global.u64 	%rd1, %rd4;
	mov.u32 	%r17, %ctaid.x;
	mov.u32 	%r1, %ntid.x;
	mov.u32 	%r18, %tid.x;
	mad.lo.s32 	%r2, %r17, %r1, %r18;
	setp.ge.s32 	%p1, %r2, %r14;
	mov.f32 	%f20, 0f00000000;
	@%p1 bra 	$L__BB1_3;
	mov.u32 	%r19, %nctaid.x;
	mul.lo.s32 	%r3, %r1, %r19;
	mov.f32 	%f20, 0f00000000;
	mov.u32 	%r23, %r2;
$L__BB1_2:
	mul.wide.s32 	%rd5, %r23, 4;
	add.s64 	%rd6, %rd1, %rd5;
	ld.global.f32 	%f14, [%rd6];
	add.f32 	%f20, %f20, %f14;
	add.s32 	%r23, %r23, %r3;
	setp.lt.s32 	%p2, %r23, %r14;
	@%p2 bra 	$L__BB1_2;
$L__BB1_3:
	setp.ge.s32 	%p3, %r2, %r15;
	@%p3 bra 	$L__BB1_6;
	mov.u32 	%r20, %nctaid.x;
	mul.lo.s32 	%r4, %r1, %r20;
	mov.u32 	%r24, %r2;
$L__BB1_5:
	mul.wide.s32 	%rd8, %r24, 4;
	add.s64 	%rd7, %rd2, %rd8;
	// begin inline asm
	ld.global.nc.L1::no_allocate.L2::256B.f32 %f15, [%rd7];
	// end inline asm
	fma.rn.f32 	%f20, %f15, 0f38D1B717, %f20;
	add.s32 	%r24, %r24, %r4;
	setp.lt.s32 	%p4, %r24, %r15;
	@%p4 bra 	$L__BB1_5;
$L__BB1_6:
	setp.lt.s32 	%p5, %r16, 1;
	@%p5 bra 	$L__BB1_12;
	mov.u32 	%r22, %nctaid.x;
	mul.lo.s32 	%r7, %r1, %r22;
	mov.b32 	%r25, 0;
$L__BB1_8:
	setp.ge.s32 	%p6, %r2, %r14;
	@%p6 bra 	$L__BB1_11;
	mov.u32 	%r26, %r2;
$L__BB1_10:
	mul.wide.s32 	%rd9, %r26, 4;
	add.s64 	%rd10, %rd1, %rd9;
	ld.global.f32 	%f16, [%rd10];
	fma.rn.f32 	%f20, %f16, 0f3F8147AE, %f20;
	add.s32 	%r26, %r26, %r7;
	setp.lt.s32 	%p7, %r26, %r14;
	@%p7 bra 	$L__BB1_10;
$L__BB1_11:
	add.s32 	%r25, %r25, 1;
	setp.ne.s32 	%p8, %r25, %r16;
	@%p8 bra 	$L__BB1_8;
$L__BB1_12:
	setp.ge.s32 	%p9, %r2, %r14;
	@%p9 bra 	$L__BB1_14;
	cvta.to.global.u64 	%rd11, %rd3;
	mul.wide.s32 	%rd12, %r2, 4;
	add.s64 	%rd13, %rd11, %rd12;
	st.global.f32 	[%rd13], %f20;
$L__BB1_14:
	ret;

}


// ===== COMPILED SASS (sm_100) =====

	.target	sm_100

	.elftype	@"ET_EXEC"


//--------------------- .note.nv.tkinfo           --------------------------
	.section	.note.nv.tkinfo,"",@"SHT_NOTE"
	.sectionflags	@"SHF_NOTE_NV_TKINFO"
	.tkinfo
        /*0018*/ 	.word	0x00000002
        /*0030*/ 	.string	""
        /*0030*/ 	.string	"ptxas"
        /*0030*/ 	.string	"Cuda compilation tools, release 13.0, V13.0.88"
        /*0030*/ 	.string	"Build cuda_13.0.r13.0/compiler.36424714_0"
        /*0030*/ 	.string	"-arch sm_100 -m 64 "



//--------------------- .note.nv.cuinfo           --------------------------
	.section	.note.nv.cuinfo,"",@"SHT_NOTE"
	.sectionflags	@"SHF_NOTE_NV_CUINFO"
        /*0018*/ 	.short	0x0002
        /*001a*/ 	.short	0x0064
        /*001c*/ 	.short	0x0082
	.zero		2


//--------------------- .nv.info                  --------------------------
	.section	.nv.info,"",@"SHT_CUDA_INFO"
	.align	4


	//----- nvinfo : EIATTR_REGCOUNT
	.align		4
        /*0000*/ 	.byte	0x04, 0x2f
        /*0002*/ 	.short	(.L_1 - .L_0)
	.align		4
.L_0:
        /*0004*/ 	.word	index@(_Z20cachePollutionKernelIL8LoadType0EEvPfPKfS1_iii)
        /*0008*/ 	.word	0x0000000e


	//----- nvinfo : EIATTR_FRAME_SIZE
	.align		4
.L_1:
        /*000c*/ 	.byte	0x04, 0x11
        /*000e*/ 	.short	(.L_3 - .L_2)
	.align		4
.L_2:
        /*0010*/ 	.word	index@(_Z20cachePollutionKernelIL8LoadType0EEvPfPKfS1_iii)
        /*0014*/ 	.word	0x00000000


	//----- nvinfo : EIATTR_REGCOUNT
	.align		4
.L_3:
        /*0018*/ 	.byte	0x04, 0x2f
        /*001a*/ 	.short	(.L_5 - .L_4)
	.align		4
.L_4:
        /*001c*/ 	.word	index@(_Z20cachePollutionKernelIL8LoadType1EEvPfPKfS1_iii)
        /*0020*/ 	.word	0x0000000e


	//----- nvinfo : EIATTR_FRAME_SIZE
	.align		4
.L_5:
        /*0024*/ 	.byte	0x04, 0x11
        /*0026*/ 	.short	(.L_7 - .L_6)
	.align		4
.L_6:
        /*0028*/ 	.word	index@(_Z20cachePollutionKernelIL8LoadType1EEvPfPKfS1_iii)
        /*002c*/ 	.word	0x00000000


	//----- nvinfo : EIATTR_MIN_STACK_SIZE
	.align		4
.L_7:
        /*0030*/ 	.byte	0x04, 0x12
        /*0032*/ 	.short	(.L_9 - .L_8)
	.align		4
.L_8:
        /*0034*/ 	.word	index@(_Z20cachePollutionKernelIL8LoadType1EEvPfPKfS1_iii)
        /*0038*/ 	.word	0x00000000


	//----- nvinfo : EIATTR_MIN_STACK_SIZE
	.align		4
.L_9:
        /*003c*/ 	.byte	0x04, 0x12
        /*003e*/ 	.short	(.L_11 - .L_10)
	.align		4
.L_10:
        /*0040*/ 	.word	index@(_Z20cachePollutionKernelIL8LoadType0EEvPfPKfS1_iii)
        /*0044*/ 	.word	0x00000000
.L_11:


//--------------------- .nv.compat                --------------------------
	.section	.nv.compat,"",@"SHT_CUDA_COMPAT_INFO"
	.align	4
        /*0000*/ 	.byte	0x02, 0x09, 0x00, 0x00, 0x02, 0x02, 0x01, 0x00, 0x02, 0x05, 0x05, 0x00, 0x03, 0x07, 0x01, 0x01
        /*0010*/ 	.byte	0x02, 0x03, 0x00, 0x00, 0x02, 0x06, 0x01, 0x00, 0x04, 0x0b, 0x08, 0x00, 0x09, 0x00, 0x00, 0x00
        /*0020*/ 	.byte	0x00, 0x00, 0x00, 0x00


//--------------------- .nv.info._Z20cachePollutionKernelIL8LoadType1EEvPfPKfS1_iii --------------------------
	.section	.nv.info._Z20cachePollutionKernelIL8LoadType1EEvPfPKfS1_iii,"",@"SHT_CUDA_INFO"
	.sectionflags	@""
	.align	4


	//----- nvinfo : EIATTR_CUDA_API_VERSION
	.align		4
        /*0000*/ 	.byte	0x04, 0x37
        /*0002*/ 	.short	(.L_13 - .L_12)
.L_12:
        /*0004*/ 	.word	0x00000082


	//----- nvinfo : EIATTR_KPARAM_INFO
	.align		4
.L_13:
        /*0008*/ 	.byte	0x04, 0x17
        /*000a*/ 	.short	(.L_15 - .L_14)
.L_14:
        /*000c*/ 	.word	0x00000000
        /*0010*/ 	.short	0x0005
        /*0012*/ 	.short	0x0020
        /*0014*/ 	.byte	0x00, 0xf0, 0x11, 0x00


	//----- nvinfo : EIATTR_KPARAM_INFO
	.align		4
.L_15:
        /*0018*/ 	.byte	0x04, 0x17
        /*001a*/ 	.short	(.L_17 - .L_16)
.L_16:
        /*001c*/ 	.word	0x00000000
        /*0020*/ 	.short	0x0004
        /*0022*/ 	.short	0x001c
        /*0024*/ 	.byte	0x00, 0xf0, 0x11, 0x00


	//----- nvinfo : EIATTR_KPARAM_INFO
	.align		4
.L_17:
        /*0028*/ 	.byte	0x04, 0x17
        /*002a*/ 	.short	(.L_19 - .L_18)
.L_18:
        /*002c*/ 	.word	0x00000000
        /*0030*/ 	.short	0x0003
        /*0032*/ 	.short	0x0018
        /*0034*/ 	.byte	0x00, 0xf0, 0x11, 0x00


	//----- nvinfo : EIATTR_KPARAM_INFO
	.align		4
.L_19:
        /*0038*/ 	.byte	0x04, 0x17
        /*003a*/ 	.short	(.L_21 - .L_20)
.L_20:
        /*003c*/ 	.word	0x00000000
        /*0040*/ 	.short	0x0002
        /*0042*/ 	.short	0x0010
        /*0044*/ 	.byte	0x00, 0xf5, 0x21, 0x00


	//----- nvinfo : EIATTR_KPARAM_INFO
	.align		4
.L_21:
        /*0048*/ 	.byte	0x04, 0x17
        /*004a*/ 	.short	(.L_23 - .L_22)
.L_22:
        /*004c*/ 	.word	0x00000000
        /*0050*/ 	.short	0x0001
        /*0052*/ 	.short	0x0008
        /*0054*/ 	.byte	0x00, 0xf5, 0x21, 0x00


	//----- nvinfo : EIATTR_KPARAM_INFO
	.align		4
.L_23:
        /*0058*/ 	.byte	0x04, 0x17
        /*005a*/ 	.short	(.L_25 - .L_24)
.L_24:
        /*005c*/ 	.word	0x00000000
        /*0060*/ 	.short	0x0000
        /*0062*/ 	.short	0x0000
        /*0064*/ 	.byte	0x00, 0xf5, 0x21, 0x00


	//----- nvinfo : EIATTR_SPARSE_MMA_MASK
	.align		4
.L_25:
        /*0068*/ 	.byte	0x03, 0x50
        /*006a*/ 	.short	0x0000


	//----- nvinfo : EIATTR_MAXREG_COUNT
	.align		4
        /*006c*/ 	.byte	0x03, 0x1b
        /*006e*/ 	.short	0x00ff


	//----- nvinfo : EIATTR_MERCURY_ISA_VERSION
	.align		4
        /*0070*/ 	.byte	0x03, 0x5f
        /*0072*/ 	.short	0x0101


	//----- nvinfo : EIATTR_VRC_CTA_INIT_COUNT
	.align		4
        /*0074*/ 	.byte	0x02, 0x4a
	.zero		1
	.zero		1


	//----- nvinfo : EIATTR_EXIT_INSTR_OFFSETS
	.align		4
        /*0078*/ 	.byte	0x04, 0x1c
        /*007a*/ 	.short	(.L_27 - .L_26)


	//   ....[0]....
.L_26:
        /*007c*/ 	.word	0x000003d0


	//   ....[1]....
        /*0080*/ 	.word	0x00000410


	//----- nvinfo : EIATTR_CRS_STACK_SIZE
	.align		4
.L_27:
        /*0084*/ 	.byte	0x04, 0x1e
        /*0086*/ 	.short	(.L_29 - .L_28)
.L_28:
        /*0088*/ 	.word	0x00000000


	//----- nvinfo : EIATTR_CBANK_PARAM_SIZE
	.align		4
.L_29:
        /*008c*/ 	.byte	0x03, 0x19
        /*008e*/ 	.short	0x0024


	//----- nvinfo : EIATTR_PARAM_CBANK
	.align		4
        /*0090*/ 	.byte	0x04, 0x0a
        /*0092*/ 	.short	(.L_31 - .L_30)
	.align		4
.L_30:
        /*0094*/ 	.word	index@(.nv.constant0._Z20cachePollutionKernelIL8LoadType1EEvPfPKfS1_iii)
        /*0098*/ 	.short	0x0380
        /*009a*/ 	.short	0x0024


	//----- nvinfo : EIATTR_SW_WAR
	.align		4
.L_31:
        /*009c*/ 	.byte	0x04, 0x36
        /*009e*/ 	.short	(.L_33 - .L_32)
.L_32:
        /*00a0*/ 	.word	0x00000008
.L_33:


//--------------------- .nv.info._Z20cachePollutionKernelIL8LoadType0EEvPfPKfS1_iii --------------------------
	.section	.nv.info._Z20cachePollutionKernelIL8LoadType0EEvPfPKfS1_iii,"",@"SHT_CUDA_INFO"
	.sectionflags	@""
	.align	4


	//----- nvinfo : EIATTR_CUDA_API_VERSION
	.align		4
        /*0000*/ 	.byte	0x04, 0x37
        /*0002*/ 	.short	(.L_35 - .L_34)
.L_34:
        /*0004*/ 	.word	0x00000082


	//----- nvinfo : EIATTR_KPARAM_INFO
	.align		4
.L_35:
        /*0008*/ 	.byte	0x04, 0x17
        /*000a*/ 	.short	(.L_37 - .L_36)
.L_36:
        /*000c*/ 	.word	0x00000000
        /*0010*/ 	.short	0x0005
        /*0012*/ 	.short	0x0020
        /*0014*/ 	.byte	0x00, 0xf0, 0x11, 0x00


	//----- nvinfo : EIATTR_KPARAM_INFO
	.align		4
.L_37:
        /*0018*/ 	.byte	0x04, 0x17
        /*001a*/ 	.short	(.L_39 - .L_38)
.L_38:
        /*001c*/ 	.word	0x00000000
        /*0020*/ 	.short	0x0004
        /*0022*/ 	.short	0x001c
        /*0024*/ 	.byte	0x00, 0xf0, 0x11, 0x00


	//----- nvinfo : EIATTR_KPARAM_INFO
	.align		4
.L_39:
        /*0028*/ 	.byte	0x04, 0x17
        /*002a*/ 	.short	(.L_41 - .L_40)
.L_40:
        /*002c*/ 	.word	0x00000000
        /*0030*/ 	.short	0x0003
        /*0032*/ 	.short	0x0018
        /*0034*/ 	.byte	0x00, 0xf0, 0x11, 0x00


	//----- nvinfo : EIATTR_KPARAM_INFO
	.align		4
.L_41:
        /*0038*/ 	.byte	0x04, 0x17
        /*003a*/ 	.short	(.L_43 - .L_42)
.L_42:
        /*003c*/ 	.word	0x00000000
        /*0040*/ 	.short	0x0002
        /*0042*/ 	.short	0x0010
        /*0044*/ 	.byte	0x00, 0xf5, 0x21, 0x00


	//----- nvinfo : EIATTR_KPARAM_INFO
	.align		4
.L_43:
        /*0048*/ 	.byte	0x04, 0x17
        /*004a*/ 	.short	(.L_45 - .L_44)
.L_44:
        /*004c*/ 	.word	0x00000000
        /*0050*/ 	.short	0x0001
        /*0052*/ 	.short	0x0008
        /*0054*/ 	.byte	0x00, 0xf5, 0x21, 0x00


	//----- nvinfo : EIATTR_KPARAM_INFO
	.align		4
.L_45:
        /*0058*/ 	.byte	0x04, 0x17
        /*005a*/ 	.short	(.L_47 - .L_46)
.L_46:
        /*005c*/ 	.word	0x00000000
        /*0060*/ 	.short	0x0000
        /*0062*/ 	.short	0x0000
        /*0064*/ 	.byte	0x00, 0xf5, 0x21, 0x00


	//----- nvinfo : EIATTR_SPARSE_MMA_MASK
	.align		4
.L_47:
        /*0068*/ 	.byte	0x03, 0x50
        /*006a*/ 	.short	0x0000


	//----- nvinfo : EIATTR_MAXREG_COUNT
	.align		4
        /*006c*/ 	.byte	0x03, 0x1b
        /*006e*/ 	.short	0x00ff


	//----- nvinfo : EIATTR_MERCURY_ISA_VERSION
	.align		4
        /*0070*/ 	.byte	0x03, 0x5f
        /*0072*/ 	.short	0x0101


	//----- nvinfo : EIATTR_VRC_CTA_INIT_COUNT
	.align		4
        /*0074*/ 	.byte	0x02, 0x4a
	.zero		1
	.zero		1


	//----- nvinfo : EIATTR_EXIT_INSTR_OFFSETS
	.align		4
        /*0078*/ 	.byte	0x04, 0x1c
        /*007a*/ 	.short	(.L_49 - .L_48)


	//   ....[0]....
.L_48:
        /*007c*/ 	.word	0x000003d0


	//   ....[1]....
        /*0080*/ 	.word	0x00000410


	//----- nvinfo : EIATTR_CRS_STACK_SIZE
	.align		4
.L_49:
        /*0084*/ 	.byte	0x04, 0x1e
        /*0086*/ 	.short	(.L_51 - .L_50)
.L_50:
        /*0088*/ 	.word	0x00000000


	//----- nvinfo : EIATTR_CBANK_PARAM_SIZE
	.align		4
.L_51:
        /*008c*/ 	.byte	0x03, 0x19
        /*008e*/ 	.short	0x0024


	//----- nvinfo : EIATTR_PARAM_CBANK
	.align		4
        /*0090*/ 	.byte	0x04, 0x0a
        /*0092*/ 	.short	(.L_53 - .L_52)
	.align		4
.L_52:
        /*0094*/ 	.word	index@(.nv.constant0._Z20cachePollutionKernelIL8LoadType0EEvPfPKfS1_iii)
        /*0098*/ 	.short	0x0380
        /*009a*/ 	.short	0x0024


	//----- nvinfo : EIATTR_SW_WAR
	.align		4
.L_53:
        /*009c*/ 	.byte	0x04, 0x36
        /*009e*/ 	.short	(.L_55 - .L_54)
.L_54:
        /*00a0*/ 	.word	0x00000008
.L_55:


//--------------------- .nv.callgraph             --------------------------
	.section	.nv.callgraph,"",@"SHT_CUDA_CALLGRAPH"
	.align	4
	.sectionentsize	8
	.align		4
        /*0000*/ 	.word	0x00000000
	.align		4
        /*0004*/ 	.word	0xffffffff
	.align		4
        /*0008*/ 	.word	0x00000000
	.align		4
        /*000c*/ 	.word	0xfffffffe
	.align		4
        /*0010*/ 	.word	0x00000000
	.align		4
        /*0014*/ 	.word	0xfffffffd
	.align		4
        /*0018*/ 	.word	0x00000000
	.align		4
        /*001c*/ 	.word	0xfffffffc


//--------------------- .text._Z20cachePollutionKernelIL8LoadType1EEvPfPKfS1_iii --------------------------
	.section	.text._Z20cachePollutionKernelIL8LoadType1EEvPfPKfS1_iii,"ax",@progbits
	.align	128
        .global         _Z20cachePollutionKernelIL8LoadType1EEvPfPKfS1_iii
        .type           _Z20cachePollutionKernelIL8LoadType1EEvPfPKfS1_iii,@function
        .size           _Z20cachePollutionKernelIL8LoadType1EEvPfPKfS1_iii,(.L_x_24 - _Z20cachePollutionKernelIL8LoadType1EEvPfPKfS1_iii)
        .other          _Z20cachePollutionKernelIL8LoadType1EEvPfPKfS1_iii,@"STO_CUDA_ENTRY STV_DEFAULT"
_Z20cachePollutionKernelIL8LoadType1EEvPfPKfS1_iii:
.text._Z20cachePollutionKernelIL8LoadType1EEvPfPKfS1_iii:
[----:B------:R-:W-:Y:S01]  /*0000*/  LDC R1, c[0x0][0x37c] ;  /* 0x0000df00ff017b82 */ /* 0x000fe20000000800 */
[----:B------:R-:W0:Y:S07]  /*0010*/  S2R R7, SR_TID.X ;  /* 0x0000000000077919 */ /* 0x000e2e0000002100 */
[----:B------:R-:W0:Y:S01]  /*0020*/  S2UR UR4, SR_CTAID.X ;  /* 0x00000000000479c3 */ /* 0x000e220000002500 */
[----:B------:R-:W1:Y:S01]  /*0030*/  LDCU UR5, c[0x0][0x398] ;  /* 0x00007300ff0577ac */ /* 0x000e620008000800 */
[----:B------:R-:W-:Y:S01]  /*0040*/  BSSY.RECONVERGENT B0, `(.L_x_0) ;  /* 0x0000014000007945 */ /* 0x000fe20003800200 */
[----:B------:R-:W-:Y:S01]  /*0050*/  HFMA2 R9, -RZ, RZ, 0, 0 ;  /* 0x00000000ff097431 */ /* 0x000fe200000001ff */
[----:B------:R-:W2:Y:S04]  /*0060*/  LDCU UR8, c[0x0][0x39c] ;  /* 0x00007380ff0877ac */ /* 0x000ea80008000800 */
[----:B------:R-:W0:Y:S01]  /*0070*/  LDC R6, c[0x0][0x360] ;  /* 0x0000d800ff067b82 */ /* 0x000e220000000800 */
[----:B------:R-:W3:Y:S01]  /*0080*/  LDCU.64 UR6, c[0x0][0x358] ;  /* 0x00006b00ff0677ac */ /* 0x000ee20008000a00 */
[----:B0-----:R-:W-:-:S05]  /*0090*/  IMAD R7, R6, UR4, R7 ;  /* 0x0000000406077c24 */ /* 0x001fca000f8e0207 */
[C---:B-1----:R-:W-:Y:S02]  /*00a0*/  ISETP.GE.AND P0, PT, R7.reuse, UR5, PT ;  /* 0x0000000507007c0c */ /* 0x042fe4000bf06270 */
[----:B--2---:R-:W-:-:S11]  /*00b0*/  ISETP.GE.AND P2, PT, R7, UR8, PT ;  /* 0x0000000807007c0c */ /* 0x004fd6000bf46270 */
[----:B---3--:R-:W-:Y:S05]  /*00c0*/  @P0 BRA `(.L_x_1) ;  /* 0x00000000002c0947 */ /* 0x008fea0003800000 */
[----:B------:R-:W0:Y:S01]  /*00d0*/  LDC.64 R4, c[0x0][0x380] ;  /* 0x0000e000ff047b82 */ /* 0x000e220000000a00 */
[----:B------:R-:W1:Y:S01]  /*00e0*/  LDCU UR4, c[0x0][0x370] ;  /* 0x00006e00ff0477ac */ /* 0x000e620008000800 */
[----:B------:R-:W-:Y:S02]  /*00f0*/  MOV R9, RZ ;  /* 0x000000ff00097202 */ /* 0x000fe40000000f00 */
[----:B------:R-:W-:Y:S01]  /*0100*/  MOV R11, R7 ;  /* 0x00000007000b7202 */ /* 0x000fe20000000f00 */
[----:B-1----:R-:W-:-:S07]  /*0110*/  IMAD R0, R6, UR4, RZ ;  /* 0x0000000406007c24 */ /* 0x002fce000f8e02ff */
.L_x_2:
[----:B0-----:R-:W-:-:S06]  /*0120*/  IMAD.WIDE R2, R11, 0x4, R4 ;  /* 0x000000040b027825 */ /* 0x001fcc00078e0204 */
[----:B------:R-:W2:Y:S01]  /*0130*/  LDG.E R2, desc[UR6][R2.64] ;  /* 0x0000000602027981 */ /* 0x000ea2000c1e1900 */
[----:B------:R-:W-:-:S04]  /*0140*/  IADD3 R11, PT, PT, R0, R11, RZ ;  /* 0x0000000b000b7210 */ /* 0x000fc80007ffe0ff */
[----:B------:R-:W-:Y:S01]  /*0150*/  ISETP.GE.AND P1, PT, R11, UR5, PT ;  /* 0x000000050b007c0c */ /* 0x000fe2000bf26270 */
[----:B--2---:R-:W-:-:S12]  /*0160*/  FADD R9, R2, R9 ;  /* 0x0000000902097221 */ /* 0x004fd80000000000 */
[----:B------:R-:W-:Y:S05]  /*0170*/  @!P1 BRA `(.L_x_2) ;  /* 0xfffffffc00e89947 */ /* 0x000fea000383ffff */
.L_x_1:
[----:B------:R-:W-:Y:S05]  /*0180*/  BSYNC.RECONVERGENT B0 ;  /* 0x0000000000007941 */ /* 0x000fea0003800200 */
.L_x_0:
[----:B------:R-:W-:Y:S04]  /*0190*/  BSSY.RECONVERGENT B0, `(.L_x_3) ;  /* 0x000000c000007945 */ /* 0x000fe80003800200 */
[----:B------:R-:W-:Y:S05]  /*01a0*/  @P2 BRA `(.L_x_4) ;  /* 0x0000000000282947 */ /* 0x000fea0003800000 */
[----:B------:R-:W0:Y:S01]  /*01b0*/  LDC.64 R4, c[0x0][0x388] ;  /* 0x0000e200ff047b82 */ /* 0x000e220000000a00 */
[----:B------:R-:W1:Y:S01]  /*01c0*/  LDCU UR4, c[0x0][0x370] ;  /* 0x00006e00ff0477ac */ /* 0x000e620008000800 */
[----:B------:R-:W-:Y:S01]  /*01d0*/  MOV R11, R7 ;  /* 0x00000007000b7202 */ /* 0x000fe20000000f00 */
[----:B-1----:R-:W-:-:S07]  /*01e0*/  IMAD R0, R6, UR4, RZ ;  /* 0x0000000406007c24 */ /* 0x002fce000f8e02ff */
.L_x_5:
[----:B0-----:R-:W-:-:S06]  /*01f0*/  IMAD.WIDE R2, R11, 0x4, R4 ;  /* 0x000000040b027825 */ /* 0x001fcc00078e0204 */
[----:B------:R-:W2:Y:S01]  /*0200*/  LDG.E.NA.LTC256B.CONSTANT R2, desc[UR6][R2.64] ;  /* 0x0000000602027981 */ /* 0x000ea2000c5e9930 */
[----:B------:R-:W-:-:S04]  /*0210*/  IADD3 R11, PT, PT, R0, R11, RZ ;  /* 0x0000000b000b7210 */ /* 0x000fc80007ffe0ff */
[----:B------:R-:W-:Y:S01]  /*0220*/  ISETP.GE.AND P1, PT, R11, UR8, PT ;  /* 0x000000080b007c0c */ /* 0x000fe2000bf26270 */
[----:B--2---:R-:W-:-:S12]  /*0230*/  FFMA R9, R2, 9.9999997473787516356e-05, R9 ;  /* 0x38d1b71702097823 */ /* 0x004fd80000000009 */
[----:B------:R-:W-:Y:S05]  /*0240*/  @!P1 BRA `(.L_x_5) ;  /* 0xfffffffc00e89947 */ /* 0x000fea000383ffff */
.L_x_4:
[----:B------:R-:W-:Y:S05]  /*0250*/  BSYNC.RECONVERGENT B0 ;  /* 0x0000000000007941 */ /* 0x000fea0003800200 */
.L_x_3:
[----:B------:R-:W0:Y:S02]  /*0260*/  LDCU UR4, c[0x0][0x3a0] ;  /* 0x00007400ff0477ac */ /* 0x000e240008000800 */
[----:B0-----:R-:W-:-:S09]  /*0270*/  UISETP.GE.AND UP0, UPT, UR4, 0x1, UPT ;  /* 0x000000010400788c */ /* 0x001fd2000bf06270 */
[----:B------:R-:W-:Y:S05]  /*0280*/  BRA.U !UP0, `(.L_x_6) ;  /* 0x0000000108507547 */ /* 0x000fea000b800000 */
[----:B------:R-:W0:Y:S02]  /*0290*/  LDCU UR4, c[0x0][0x370] ;  /* 0x00006e00ff0477ac */ /* 0x000e240008000800 */
[----:B0-----:R-:W-:Y:S01]  /*02a0*/  IMAD R0, R6, UR4, RZ ;  /* 0x0000000406007c24 */ /* 0x001fe2000f8e02ff */
[----:B------:R-:W-:-:S06]  /*02b0*/  UMOV UR4, URZ ;  /* 0x000000ff00047c82 */ /* 0x000fcc0008000000 */
.L_x_10:
[----:B------:R-:W0:Y:S01]  /*02c0*/  LDCU UR5, c[0x0][0x398] ;  /* 0x00007300ff0577ac */ /* 0x000e220008000800 */
[----:B------:R-:W-:Y:S01]  /*02d0*/  BSSY.RECONVERGENT B0, `(.L_x_7) ;  /* 0x000000e000007945 */ /* 0x000fe20003800200 */
[----:B------:R-:W1:Y:S01]  /*02e0*/  LDCU UR8, c[0x0][0x3a0] ;  /* 0x00007400ff0877ac */ /* 0x000e620008000800 */
[----:B------:R-:W-:Y:S01]  /*02f0*/  UIADD3 UR4, UPT, UPT, UR4, 0x1, URZ ;  /* 0x0000000104047890 */ /* 0x000fe2000fffe0ff */
[----:B0-----:R-:W-:-:S03]  /*0300*/  ISETP.GE.AND P0, PT, R7, UR5, PT ;  /* 0x0000000507007c0c */ /* 0x001fc6000bf06270 */
[----:B-1----:R-:W-:-:S10]  /*0310*/  UISETP.NE.AND UP0, UPT, UR4, UR8, UPT ;  /* 0x000000080400728c */ /* 0x002fd4000bf05270 */
[----:B------:R-:W-:Y:S05]  /*0320*/  @P0 BRA `(.L_x_8) ;  /* 0x0000000000200947 */ /* 0x000fea0003800000 */
[----:B------:R-:W0:Y:S01]  /*0330*/  LDC.64 R4, c[0x0][0x380] ;  /* 0x0000e000ff047b82 */ /* 0x000e220000000a00 */
[----:B------:R-:W-:-:S07]  /*0340*/  MOV R11, R7 ;  /* 0x00000007000b7202 */ /* 0x000fce0000000f00 */
.L_x_9:
[----:B0-----:R-:W-:-:S06]  /*0350*/  IMAD.WIDE R2, R11, 0x4, R4 ;  /* 0x000000040b027825 */ /* 0x001fcc00078e0204 */
[----:B------:R-:W2:Y:S01]  /*0360*/  LDG.E R2, desc[UR6][R2.64] ;  /* 0x0000000602027981 */ /* 0x000ea2000c1e1900 */
[----:B------:R-:W-:-:S04]  /*0370*/  IADD3 R11, PT, PT, R0, R11, RZ ;  /* 0x0000000b000b7210 */ /* 0x000fc80007ffe0ff */
[----:B------:R-:W-:Y:S01]  /*0380*/  ISETP.GE.AND P1, PT, R11, UR5, PT ;  /* 0x000000050b007c0c */ /* 0x000fe2000bf26270 */
[----:B--2---:R-:W-:-:S12]  /*0390*/  FFMA R9, R2, 1.0099999904632568359, R9 ;  /* 0x3f8147ae02097823 */ /* 0x004fd80000000009 */
[----:B------:R-:W-:Y:S05]  /*03a0*/  @!P1 BRA `(.L_x_9) ;  /* 0xfffffffc00e89947 */ /* 0x000fea000383ffff */
.L_x_8:
[----:B------:R-:W-:Y:S05]  /*03b0*/  BSYNC.RECONVERGENT B0 ;  /* 0x0000000000007941 */ /* 0x000fea0003800200 */
.L_x_7:
[----:B------:R-:W-:Y:S05]  /*03c0*/  BRA.U UP0, `(.L_x_10) ;  /* 0xfffffffd00bc7547 */ /* 0x000fea000b83ffff */
.L_x_6:
[----:B------:R-:W-:Y:S05]  /*03d0*/  @P0 EXIT ;  /* 0x000000000000094d */ /* 0x000fea0003800000 */
[----:B------:R-:W0:Y:S02]  /*03e0*/  LDC.64 R2, c[0x0][0x390] ;  /* 0x0000e400ff027b82 */ /* 0x000e240000000a00 */
[----:B0-----:R-:W-:-:S05]  /*03f0*/  IMAD.WIDE R2, R7, 0x4, R2 ;  /* 0x0000000407027825 */ /* 0x001fca00078e0202 */
[----:B------:R-:W-:Y:S01]  /*0400*/  STG.E desc[UR6][R2.64], R9 ;  /* 0x0000000902007986 */ /* 0x000fe2000c101906 */
[----:B------:R-:W-:Y:S05]  /*0410*/  EXIT ;  /* 0x000000000000794d */ /* 0x000fea0003800000 */
.L_x_11:
[----:B------:R-:W-:-:S00]  /*0420*/  BRA `(.L_x_11) ;  /* 0xfffffffc00fc7947 */ /* 0x000fc0000383ffff */
[----:B------:R-:W-:-:S00]  /*0430*/  NOP ;  /* 0x0000000000007918 */ /* 0x000fc00000000000 */
        /* <DEDUP_REMOVED lines=12> */
.L_x_24:


//--------------------- .text._Z20cachePollutionKernelIL8LoadType0EEvPfPKfS1_iii --------------------------
	.section	.text._Z20cachePollutionKernelIL8LoadType0EEvPfPKfS1_iii,"ax",@progbits
	.align	128
        .global         _Z20cachePollutionKernelIL8LoadType0EEvPfPKfS1_iii
        .type           _Z20cachePollutionKernelIL8LoadType0EEvPfPKfS1_iii,@function
        .size           _Z20cachePollutionKernelIL8LoadType0EEvPfPKfS1_iii,(.L_x_25 - _Z20cachePollutionKernelIL8LoadType0EEvPfPKfS1_iii)
        .other          _Z20cachePollutionKernelIL8LoadType0EEvPfPKfS1_iii,@"STO_CUDA_ENTRY STV_DEFAULT"
_Z20cachePollutionKernelIL8LoadType0EEvPfPKfS1_iii:
.text._Z20cachePollutionKernelIL8LoadType0EEvPfPKfS1_iii:
        /* <DEDUP_REMOVED lines=18> */
.L_x_14:
[----:B0-----:R-:W-:-:S06]  /*0120*/  IMAD.WIDE R2, R11, 0x4, R4 ;  /* 0x000000040b027825 */ /* 0x001fcc00078e0204 */
[----:B------:R-:W2:Y:S01]  /*0130*/  LDG.E R2, desc[UR6][R2.64] ;  /* 0x0000000602027981 */ /* 0x000ea2000c1e1900 */
[----:B------:R-:W-:-:S04]  /*0140*/  IADD3 R11, PT, PT, R0, R11, RZ ;  /* 0x0000000b000b7210 */ /* 0x000fc80007ffe0ff */
[----:B------:R-:W-:Y:S01]  /*0150*/  ISETP.GE.AND P1, PT, R11, UR5, PT ;  /* 0x000000050b007c0c */ /* 0x000fe2000bf26270 */
[----:B--2---:R-:W-:-:S12]  /*0160*/  FADD R9, R2, R9 ;  /* 0x0000000902097221 */ /* 0x004fd80000000000 */
[----:B------:R-:W-:Y:S05]  /*0170*/  @!P1 BRA `(.L_x_14) ;  /* 0xfffffffc00e89947 */ /* 0x000fea000383ffff */
.L_x_13:
[----:B------:R-:W-:Y:S05]  /*0180*/  BSYNC.RECONVERGENT B0 ;  /* 0x0000000000007941 */ /* 0x000fea0003800200 */
.L_x_12:
[----:B------:R-:W-:Y:S04]  /*0190*/  BSSY.RECONVERGENT B0, `(.L_x_15) ;  /* 0x000000c000007945 */ /* 0x000fe80003800200 */
[----:B------:R-:W-:Y:S05]  /*01a0*/  @P2 BRA `(.L_x_16) ;  /* 0x0000000000282947 */ /* 0x000fea0003800000 */
[----:B------:R-:W0:Y:S01]  /*01b0*/  LDC.64 R4, c[0x0][0x388] ;  /* 0x0000e200ff047b82 */ /* 0x000e220000000a00 */
[----:B------:R-:W1:Y:S01]  /*01c0*/  LDCU UR4, c[0x0][0x370] ;  /* 0x00006e00ff0477ac */ /* 0x000e620008000800 */
[----:B------:R-:W-:Y:S01]  /*01d0*/  MOV R11, R7 ;  /* 0x00000007000b7202 */ /* 0x000fe20000000f00 */
[----:B-1----:R-:W-:-:S07]  /*01e0*/  IMAD R0, R6, UR4, RZ ;  /* 0x0000000406007c24 */ /* 0x002fce000f8e02ff */
.L_x_17:
[----:B0-----:R-:W-:-:S06]  /*01f0*/  IMAD.WIDE R2, R11, 0x4, R4 ;  /* 0x000000040b027825 */ /* 0x001fcc00078e0204 */
[----:B------:R-:W2:Y:S01]  /*0200*/  LDG.E R2, desc[UR6][R2.64] ;  /* 0x0000000602027981 */ /* 0x000ea2000c1e1900 */
[----:B------:R-:W-:-:S04]  /*0210*/  IADD3 R11, PT, PT, R0, R11, RZ ;  /* 0x0000000b000b7210 */ /* 0x000fc80007ffe0ff */
[----:B------:R-:W-:Y:S01]  /*0220*/  ISETP.GE.AND P1, PT, R11, UR8, PT ;  /* 0x000000080b007c0c */ /* 0x000fe2000bf26270 */
[----:B--2---:R-:W-:-:S12]  /*0230*/  FFMA R9, R2, 9.9999997473787516356e-05, R9 ;  /* 0x38d1b71702097823 */ /* 0x004fd80000000009 */
[----:B------:R-:W-:Y:S05]  /*0240*/  @!P1 BRA `(.L_x_17) ;  /* 0xfffffffc00e89947 */ /* 0x000fea000383ffff */
.L_x_16:
[----:B------:R-:W-:Y:S05]  /*0250*/  BSYNC.RECONVERGENT B0 ;  /* 0x0000000000007941 */ /* 0x000fea0003800200 */
.L_x_15:
[----:B------:R-:W0:Y:S02]  /*0260*/  LDCU UR4, c[0x0][0x3a0] ;  /* 0x00007400ff0477ac */ /* 0x000e240008000800 */
[----:B0-----:R-:W-:-:S09]  /*0270*/  UISETP.GE.AND UP0, UPT, UR4, 0x1, UPT ;  /* 0x000000010400788c */ /* 0x001fd2000bf06270 */
[----:B------:R-:W-:Y:S05]  /*0280*/  BRA.U !UP0, `(.L_x_18) ;  /* 0x0000000108507547 */ /* 0x000fea000b800000 */
[----:B------:R-:W0:Y:S02]  /*0290*/  LDCU UR4, c[0x0][0x370] ;  /* 0x00006e00ff0477ac */ /* 0x000e240008000800 */
[----:B0-----:R-:W-:Y:S01]  /*02a0*/  IMAD R0, R6, UR4, RZ ;  /* 0x0000000406007c24 */ /* 0x001fe2000f8e02ff */
[----:B------:R-:W-:-:S06]  /*02b0*/  UMOV UR4, URZ ;  /* 0x000000ff00047c82 */ /* 0x000fcc0008000000 */
.L_x_22:
        /* <DEDUP_REMOVED lines=9> */
.L_x_21:
[----:B0-----:R-:W-:-:S06]  /*0350*/  IMAD.WIDE R2, R11, 0x4, R4 ;  /* 0x000000040b027825 */ /* 0x001fcc00078e0204 */
[----:B------:R-:W2:Y:S01]  /*0360*/  LDG.E R2, desc[UR6][R2.64] ;  /* 0x0000000602027981 */ /* 0x000ea2000c1e1900 */
[----:B------:R-:W-:-:S04]  /*0370*/  IADD3 R11, PT, PT, R0, R11, RZ ;  /* 0x0000000b000b7210 */ /* 0x000fc80007ffe0ff */
[----:B------:R-:W-:Y:S01]  /*0380*/  ISETP.GE.AND P1, PT, R11, UR5, PT ;  /* 0x000000050b007c0c */ /* 0x000fe2000bf26270 */
[----:B--2---:R-:W-:-:S12]  /*0390*/  FFMA R9, R2, 1.0099999904632568359, R9 ;  /* 0x3f8147ae02097823 */ /* 0x004fd80000000009 */
[----:B------:R-:W-:Y:S05]  /*03a0*/  @!P1 BRA `(.L_x_21) ;  /* 0xfffffffc00e89947 */ /* 0x000fea000383ffff */
.L_x_20:
[----:B------:R-:W-:Y:S05]  /*03b0*/  BSYNC.RECONVERGENT B0 ;  /* 0x0000000000007941 */ /* 0x000fea0003800200 */
.L_x_19:
[----:B------:R-:W-:Y:S05]  /*03c0*/  BRA.U UP0, `(.L_x_22) ;  /* 0xfffffffd00bc7547 */ /* 0x000fea000b83ffff */
.L_x_18:
[----:B------:R-:W-:Y:S05]  /*03d0*/  @P0 EXIT ;  /* 0x000000000000094d */ /* 0x000fea0003800000 */
[----:B------:R-:W0:Y:S02]  /*03e0*/  LDC.64 R2, c[0x0][0x390] ;  /* 0x0000e400ff027b82 */ /* 0x000e240000000a00 */
[----:B0-----:R-:W-:-:S05]  /*03f0*/  IMAD.WIDE R2, R7, 0x4, R2 ;  /* 0x0000000407027825 */ /* 0x001fca00078e0202 */
[----:B------:R-:W-:Y:S01]  /*0400*/  STG.E desc[UR6][R2.64], R9 ;  /* 0x0000000902007986 */ /* 0x000fe2000c101906 */
[----:B------:R-:W-:Y:S05]  /*0410*/  EXIT ;  /* 0x000000000000794d */ /* 0x000fea0003800000 */
.L_x_23:
        /* <DEDUP_REMOVED lines=14> */
.L_x_25:


//--------------------- .nv.shared.reserved.0     --------------------------
	.section	.nv.shared.reserved.0,"aw",@nobits
	.weak		__nv_reservedSMEM_offset_0_alias
	.size		__nv_reservedSMEM_offset_0_alias, 0, 64
	.other		__nv_reservedSMEM_offset_0_alias,@"STO_CUDA_RESERVED_SHARED STV_DEFAULT"
__nv_reservedSMEM_offset_0_alias:
	.zero		0
	.zero		64


//--------------------- .nv.constant0._Z20cachePollutionKernelIL8LoadType1EEvPfPKfS1_iii --------------------------
	.section	.nv.constant0._Z20cachePollutionKernelIL8LoadType1EEvPfPKfS1_iii,"a",@progbits
	.sectionflags	@""
	.align	4
.nv.constant0._Z20cachePollutionKernelIL8LoadType1EEvPfPKfS1_iii:
	.zero		932


//--------------------- .nv.constant0._Z20cachePollutionKernelIL8LoadType0EEvPfPKfS1_iii --------------------------
	.section	.nv.constant0._Z20cachePollutionKernelIL8LoadType0EEvPfPKfS1_iii,"a",@progbits
	.sectionflags	@""
	.align	4
.nv.constant0._Z20cachePollutionKernelIL8LoadType0EEvPfPKfS1_iii:
	.zero		932


//--------------------- SYMBOLS --------------------------

	.type		.nv.reservedSmem.offset0,@object
	.size		.nv.reservedSmem.offset0,0x4
